	.headerflags	@"EF_CUDA_TEXMODE_UNIFIED EF_CUDA_64BIT_ADDRESS EF_CUDA_ACCELERATORS EF_CUDA_SM90 EF_CUDA_VIRTUAL_SM(EF_CUDA_SM90)"
	.elftype	@"ET_EXEC"


//--------------------- .nv.info                  --------------------------
	.section	.nv.info,"",@"SHT_CUDA_INFO"
	.align	4


	//----- nvinfo : EIATTR_REGCOUNT
	.align		4
        /*0000*/ 	.byte	0x04, 0x2f
        /*0002*/ 	.short	(.L_1 - .L_0)
	.align		4
.L_0:
        /*0004*/ 	.word	index@(triton_poi_fused_ones_like_0)
        /*0008*/ 	.word	0x00000008


	//----- nvinfo : EIATTR_MIN_STACK_SIZE
	.align		4
.L_1:
        /*000c*/ 	.byte	0x04, 0x12
        /*000e*/ 	.short	(.L_3 - .L_2)
	.align		4
.L_2:
        /*0010*/ 	.word	index@(triton_poi_fused_ones_like_0)
        /*0014*/ 	.word	0x00000000


	//----- nvinfo : EIATTR_FRAME_SIZE
	.align		4
.L_3:
        /*0018*/ 	.byte	0x04, 0x11
        /*001a*/ 	.short	(.L_5 - .L_4)
	.align		4
.L_4:
        /*001c*/ 	.word	index@(triton_poi_fused_ones_like_0)
        /*0020*/ 	.word	0x00000000


	//----- nvinfo : EIATTR_MIN_STACK_SIZE
	.align		4
.L_5:
        /*0024*/ 	.byte	0x04, 0x12
        /*0026*/ 	.short	(.L_7 - .L_6)
	.align		4
.L_6:
        /*0028*/ 	.word	index@(triton_poi_fused_ones_like_0)
        /*002c*/ 	.word	0x00000000
.L_7:


//--------------------- .nv.info.triton_poi_fused_ones_like_0 --------------------------
	.section	.nv.info.triton_poi_fused_ones_like_0,"",@"SHT_CUDA_INFO"
	.sectionflags	@""
	.align	4


	//----- nvinfo : EIATTR_CUDA_API_VERSION
	.align		4
        /*0000*/ 	.byte	0x04, 0x37
        /*0002*/ 	.short	(.L_9 - .L_8)
.L_8:
        /*0004*/ 	.word	0x0000007c


	//----- nvinfo : EIATTR_KPARAM_INFO
	.align		4
.L_9:
        /*0008*/ 	.byte	0x04, 0x17
        /*000a*/ 	.short	(.L_11 - .L_10)
.L_10:
        /*000c*/ 	.word	0x00000000
        /*0010*/ 	.short	0x0001
        /*0012*/ 	.short	0x0008
        /*0014*/ 	.byte	0x00, 0xf0, 0x11, 0x00


	//----- nvinfo : EIATTR_KPARAM_INFO
	.align		4
.L_11:
        /*0018*/ 	.byte	0x04, 0x17
        /*001a*/ 	.short	(.L_13 - .L_12)
.L_12:
        /*001c*/ 	.word	0x00000000
        /*0020*/ 	.short	0x0000
        /*0022*/ 	.short	0x0000
        /*0024*/ 	.byte	0x00, 0xf4, 0x21, 0x00


	//----- nvinfo : EIATTR_SPARSE_MMA_MASK
	.align		4
.L_13:
        /*0028*/ 	.byte	0x03, 0x50
        /*002a*/ 	.short	0x0000


	//----- nvinfo : EIATTR_MAXREG_COUNT
	.align		4
        /*002c*/ 	.byte	0x03, 0x1b
        /*002e*/ 	.short	0x00ff


	//----- nvinfo : EIATTR_EXIT_INSTR_OFFSETS
	.align		4
        /*0030*/ 	.byte	0x04, 0x1c
        /*0032*/ 	.short	(.L_15 - .L_14)


	//   ....[0]....
.L_14:
        /*0034*/ 	.word	0x00000080


	//   ....[1]....
        /*0038*/ 	.word	0x000000c0


	//----- nvinfo : EIATTR_REQNTID
	.align		4
.L_15:
        /*003c*/ 	.byte	0x04, 0x10
        /*003e*/ 	.short	(.L_17 - .L_16)
.L_16:
        /*0040*/ 	.word	0x00000080
        /*0044*/ 	.word	0x00000001
        /*0048*/ 	.word	0x00000001


	//----- nvinfo : EIATTR_CBANK_PARAM_SIZE
	.align		4
.L_17:
        /*004c*/ 	.byte	0x03, 0x19
        /*004e*/ 	.short	0x000c


	//----- nvinfo : EIATTR_PARAM_CBANK
	.align		4
        /*0050*/ 	.byte	0x04, 0x0a
        /*0052*/ 	.short	(.L_19 - .L_18)
	.align		4
.L_18:
        /*0054*/ 	.word	index@(.nv.constant0.triton_poi_fused_ones_like_0)
        /*0058*/ 	.short	0x0210
        /*005a*/ 	.short	0x000c


	//----- nvinfo : EIATTR_SW_WAR
	.align		4
.L_19:
        /*005c*/ 	.byte	0x04, 0x36
        /*005e*/ 	.short	(.L_21 - .L_20)
.L_20:
        /*0060*/ 	.word	0x00000008
.L_21:


//--------------------- .nv.callgraph             --------------------------
	.section	.nv.callgraph,"",@"SHT_CUDA_CALLGRAPH"
	.align	4
	.sectionentsize	8
	.align		4
        /*0000*/ 	.word	0x00000000
	.align		4
        /*0004*/ 	.word	0xffffffff
	.align		4
        /*0008*/ 	.word	0x00000000
	.align		4
        /*000c*/ 	.word	0xfffffffe
	.align		4
        /*0010*/ 	.word	0x00000000
	.align		4
        /*0014*/ 	.word	0xfffffffd
	.align		4
        /*0018*/ 	.word	0x00000000
	.align		4
        /*001c*/ 	.word	0xfffffffc


//--------------------- .text.triton_poi_fused_ones_like_0 --------------------------
	.section	.text.triton_poi_fused_ones_like_0,"ax",@progbits
	.align	128
        .global         triton_poi_fused_ones_like_0
        .type           triton_poi_fused_ones_like_0,@function
        .size           triton_poi_fused_ones_like_0,(.L_x_1 - triton_poi_fused_ones_like_0)
        .other          triton_poi_fused_ones_like_0,@"STO_CUDA_ENTRY STV_DEFAULT"
triton_poi_fused_ones_like_0:
.text.triton_poi_fused_ones_like_0:
[----:B------:R-:W0:Y:S02]  /*0000*/  LDC R1, c[0x0][0x28] ;  /* 0x00000a00ff017b82 */ /* 0x000e240000000800 */
[----:B------:R-:W1:Y:S01]  /*0010*/  S2R R0, SR_TID.X ;  /* 0x0000000000007919 */ /* 0x000e620000002100 */
[----:B------:R-:W2:Y:S01]  /*0020*/  LDC.64 R2, c[0x0][0x210] ;  /* 0x00008400ff027b82 */ /* 0x000ea20000000a00 */
[----:B------:R-:W3:Y:S01]  /*0030*/  S2R R5, SR_CTAID.X ;  /* 0x0000000000057919 */ /* 0x000ee20000002500 */
[----:B-1----:R-:W-:-:S05]  /*0040*/  LOP3.LUT R0, R0, 0x7f, RZ, 0xc0, !PT ;  /* 0x0000007f00007812 */ /* 0x002fca00078ec0ff */
[----:B---3--:R-:W-:-:S04]  /*0050*/  IMAD R5, R5, 0x80, R0 ;  /* 0x0000008005057824 */ /* 0x008fc800078e0200 */
[C---:B--2---:R-:W-:Y:S01]  /*0060*/  IMAD.WIDE R2, R5.reuse, 0x4, R2 ;  /* 0x0000000405027825 */ /* 0x044fe200078e0202 */
[----:B------:R-:W-:-:S13]  /*0070*/  ISETP.GE.AND P0, PT, R5, 0x100, PT ;  /* 0x000001000500780c */ /* 0x000fda0003f06270 */
[----:B------:R-:W-:Y:S05]  /*0080*/  @P0 EXIT ;  /* 0x000000000000094d */ /* 0x000fea0003800000 */
[----:B------:R-:W-:Y:S01]  /*0090*/  HFMA2.MMA R5, -RZ, RZ, 1.875, 0 ;  /* 0x3f800000ff057435 */ /* 0x000fe200000001ff */
[----:B------:R-:W-:-:S06]  /*00a0*/  ULDC.64 UR4, c[0x0][0x208] ;  /* 0x0000820000047ab9 */ /* 0x000fcc0000000a00 */
[----:B------:R-:W-:Y:S01]  /*00b0*/  STG.E desc[UR4][R2.64], R5 ;  /* 0x0000000502007986 */ /* 0x000fe2000c101904 */
[----:B------:R-:W-:Y:S05]  /*00c0*/  EXIT ;  /* 0x000000000000794d */ /* 0x000fea0003800000 */
.L_x_0:
[----:B------:R-:W-:-:S00]  /*00d0*/  BRA `(.L_x_0) ;  /* 0xfffffffc00fc7947 */ /* 0x000fc0000383ffff */
[----:B------:R-:W-:-:S00]  /*00e0*/  NOP ;  /* 0x0000000000007918 */ /* 0x000fc00000000000 */
        /* <DEDUP_REMOVED lines=9> */
.L_x_1:


//--------------------- .nv.constant0.triton_poi_fused_ones_like_0 --------------------------
	.section	.nv.constant0.triton_poi_fused_ones_like_0,"a",@progbits
	.sectionflags	@""
	.align	4
.nv.constant0.triton_poi_fused_ones_like_0:
	.zero		540
